//
// Generated by NVIDIA NVVM Compiler
//
// Compiler Build ID: CL-36424714
// Cuda compilation tools, release 13.0, V13.0.88
// Based on NVVM 20.0.0
//

.version 9.0
.target sm_100
.address_size 64

	// .globl	_Z5eulerPPiS0_S0_iii

.visible .entry _Z5eulerPPiS0_S0_iii(
	.param .u64 .ptr .align 1 _Z5eulerPPiS0_S0_iii_param_0,
	.param .u64 .ptr .align 1 _Z5eulerPPiS0_S0_iii_param_1,
	.param .u64 .ptr .align 1 _Z5eulerPPiS0_S0_iii_param_2,
	.param .u32 _Z5eulerPPiS0_S0_iii_param_3,
	.param .u32 _Z5eulerPPiS0_S0_iii_param_4,
	.param .u32 _Z5eulerPPiS0_S0_iii_param_5
)
{
	.reg .b32 	%r<13>;
	.reg .b64 	%rd<21>;

	ld.param.u64 	%rd1, [_Z5eulerPPiS0_S0_iii_param_0];
	ld.param.u64 	%rd2, [_Z5eulerPPiS0_S0_iii_param_1];
	ld.param.u64 	%rd3, [_Z5eulerPPiS0_S0_iii_param_2];
	cvta.to.global.u64 	%rd4, %rd3;
	cvta.to.global.u64 	%rd5, %rd1;
	cvta.to.global.u64 	%rd6, %rd2;
	mov.u32 	%r1, %ctaid.x;
	mov.u32 	%r2, %ntid.x;
	mov.u32 	%r3, %tid.x;
	mad.lo.s32 	%r4, %r1, %r2, %r3;
	mov.u32 	%r5, %ctaid.y;
	mov.u32 	%r6, %ntid.y;
	mov.u32 	%r7, %tid.y;
	mad.lo.s32 	%r8, %r5, %r6, %r7;
	bar.sync 	0;
	add.s32 	%r9, %r4, %r8;
	mul.wide.s32 	%rd7, %r9, 8;
	add.s64 	%rd8, %rd6, %rd7;
	ld.global.u64 	%rd9, [%rd8];
	cvta.to.global.u64 	%rd10, %rd9;
	mul.wide.u32 	%rd11, %r8, 4;
	add.s64 	%rd12, %rd10, %rd11;
	ld.global.u32 	%r10, [%rd12];
	add.s64 	%rd13, %rd5, %rd7;
	ld.global.u64 	%rd14, [%rd13];
	cvta.to.global.u64 	%rd15, %rd14;
	add.s64 	%rd16, %rd15, %rd11;
	ld.global.u32 	%r11, [%rd16];
	add.s32 	%r12, %r11, %r10;
	add.s64 	%rd17, %rd4, %rd7;
	ld.global.u64 	%rd18, [%rd17];
	cvta.to.global.u64 	%rd19, %rd18;
	add.s64 	%rd20, %rd19, %rd11;
	st.global.u32 	[%rd20], %r12;
	ret;

}


// ===== COMPILED SASS (sm_100) =====

	.target	sm_100

	.elftype	@"ET_EXEC"


//--------------------- .note.nv.tkinfo           --------------------------
	.section	.note.nv.tkinfo,"",@"SHT_NOTE"
	.sectionflags	@"SHF_NOTE_NV_TKINFO"
	.tkinfo
        /*0018*/ 	.word	0x00000002
        /*0030*/ 	.string	""
        /*0030*/ 	.string	"ptxas"
        /*0030*/ 	.string	"Cuda compilation tools, release 13.0, V13.0.88"
        /*0030*/ 	.string	"Build cuda_13.0.r13.0/compiler.36424714_0"
        /*0030*/ 	.string	"-arch sm_100 -m 64 "



//--------------------- .note.nv.cuinfo           --------------------------
	.section	.note.nv.cuinfo,"",@"SHT_NOTE"
	.sectionflags	@"SHF_NOTE_NV_CUINFO"
        /*0018*/ 	.short	0x0002
        /*001a*/ 	.short	0x0064
        /*001c*/ 	.short	0x0082
	.zero		2


//--------------------- .nv.info                  --------------------------
	.section	.nv.info,"",@"SHT_CUDA_INFO"
	.align	4


	//----- nvinfo : EIATTR_REGCOUNT
	.align		4
        /*0000*/ 	.byte	0x04, 0x2f
        /*0002*/ 	.short	(.L_1 - .L_0)
	.align		4
.L_0:
        /*0004*/ 	.word	index@(_Z5eulerPPiS0_S0_iii)
        /*0008*/ 	.word	0x00000012


	//----- nvinfo : EIATTR_FRAME_SIZE
	.align		4
.L_1:
        /*000c*/ 	.byte	0x04, 0x11
        /*000e*/ 	.short	(.L_3 - .L_2)
	.align		4
.L_2:
        /*0010*/ 	.word	index@(_Z5eulerPPiS0_S0_iii)
        /*0014*/ 	.word	0x00000000


	//----- nvinfo : EIATTR_MIN_STACK_SIZE
	.align		4
.L_3:
        /*0018*/ 	.byte	0x04, 0x12
        /*001a*/ 	.short	(.L_5 - .L_4)
	.align		4
.L_4:
        /*001c*/ 	.word	index@(_Z5eulerPPiS0_S0_iii)
        /*0020*/ 	.word	0x00000000
.L_5:


//--------------------- .nv.compat                --------------------------
	.section	.nv.compat,"",@"SHT_CUDA_COMPAT_INFO"
	.align	4
        /*0000*/ 	.byte	0x02, 0x09, 0x00, 0x00, 0x02, 0x02, 0x01, 0x00, 0x02, 0x05, 0x05, 0x00, 0x03, 0x07, 0x01, 0x01
        /*0010*/ 	.byte	0x02, 0x03, 0x00, 0x00, 0x02, 0x06, 0x01, 0x00, 0x04, 0x0b, 0x08, 0x00, 0x09, 0x00, 0x00, 0x00
        /*0020*/ 	.byte	0x00, 0x00, 0x00, 0x00


//--------------------- .nv.info._Z5eulerPPiS0_S0_iii --------------------------
	.section	.nv.info._Z5eulerPPiS0_S0_iii,"",@"SHT_CUDA_INFO"
	.sectionflags	@""
	.align	4


	//----- nvinfo : EIATTR_CUDA_API_VERSION
	.align		4
        /*0000*/ 	.byte	0x04, 0x37
        /*0002*/ 	.short	(.L_7 - .L_6)
.L_6:
        /*0004*/ 	.word	0x00000082


	//----- nvinfo : EIATTR_KPARAM_INFO
	.align		4
.L_7:
        /*0008*/ 	.byte	0x04, 0x17
        /*000a*/ 	.short	(.L_9 - .L_8)
.L_8:
        /*000c*/ 	.word	0x00000000
        /*0010*/ 	.short	0x0005
        /*0012*/ 	.short	0x0020
        /*0014*/ 	.byte	0x00, 0xf0, 0x11, 0x00


	//----- nvinfo : EIATTR_KPARAM_INFO
	.align		4
.L_9:
        /*0018*/ 	.byte	0x04, 0x17
        /*001a*/ 	.short	(.L_11 - .L_10)
.L_10:
        /*001c*/ 	.word	0x00000000
        /*0020*/ 	.short	0x0004
        /*0022*/ 	.short	0x001c
        /*0024*/ 	.byte	0x00, 0xf0, 0x11, 0x00


	//----- nvinfo : EIATTR_KPARAM_INFO
	.align		4
.L_11:
        /*0028*/ 	.byte	0x04, 0x17
        /*002a*/ 	.short	(.L_13 - .L_12)
.L_12:
        /*002c*/ 	.word	0x00000000
        /*0030*/ 	.short	0x0003
        /*0032*/ 	.short	0x0018
        /*0034*/ 	.byte	0x00, 0xf0, 0x11, 0x00


	//----- nvinfo : EIATTR_KPARAM_INFO
	.align		4
.L_13:
        /*0038*/ 	.byte	0x04, 0x17
        /*003a*/ 	.short	(.L_15 - .L_14)
.L_14:
        /*003c*/ 	.word	0x00000000
        /*0040*/ 	.short	0x0002
        /*0042*/ 	.short	0x0010
        /*0044*/ 	.byte	0x00, 0xf5, 0x21, 0x00


	//----- nvinfo : EIATTR_KPARAM_INFO
	.align		4
.L_15:
        /*0048*/ 	.byte	0x04, 0x17
        /*004a*/ 	.short	(.L_17 - .L_16)
.L_16:
        /*004c*/ 	.word	0x00000000
        /*0050*/ 	.short	0x0001
        /*0052*/ 	.short	0x0008
        /*0054*/ 	.byte	0x00, 0xf5, 0x21, 0x00


	//----- nvinfo : EIATTR_KPARAM_INFO
	.align		4
.L_17:
        /*0058*/ 	.byte	0x04, 0x17
        /*005a*/ 	.short	(.L_19 - .L_18)
.L_18:
        /*005c*/ 	.word	0x00000000
        /*0060*/ 	.short	0x0000
        /*0062*/ 	.short	0x0000
        /*0064*/ 	.byte	0x00, 0xf5, 0x21, 0x00


	//----- nvinfo : EIATTR_SPARSE_MMA_MASK
	.align		4
.L_19:
        /*0068*/ 	.byte	0x03, 0x50
        /*006a*/ 	.short	0x0000


	//----- nvinfo : EIATTR_MAXREG_COUNT
	.align		4
        /*006c*/ 	.byte	0x03, 0x1b
        /*006e*/ 	.short	0x00ff


	//----- nvinfo : EIATTR_NUM_BARRIERS
	.align		4
        /*0070*/ 	.byte	0x02, 0x4c
        /*0072*/ 	.byte	0x01
	.zero		1


	//----- nvinfo : EIATTR_MERCURY_ISA_VERSION
	.align		4
        /*0074*/ 	.byte	0x03, 0x5f
        /*0076*/ 	.short	0x0101


	//----- nvinfo : EIATTR_VRC_CTA_INIT_COUNT
	.align		4
        /*0078*/ 	.byte	0x02, 0x4a
	.zero		1
	.zero		1


	//----- nvinfo : EIATTR_EXIT_INSTR_OFFSETS
	.align		4
        /*007c*/ 	.byte	0x04, 0x1c
        /*007e*/ 	.short	(.L_21 - .L_20)


	//   ....[0]....
.L_20:
        /*0080*/ 	.word	0x000001c0


	//----- nvinfo : EIATTR_CBANK_PARAM_SIZE
	.align		4
.L_21:
        /*0084*/ 	.byte	0x03, 0x19
        /*0086*/ 	.short	0x0024


	//----- nvinfo : EIATTR_PARAM_CBANK
	.align		4
        /*0088*/ 	.byte	0x04, 0x0a
        /*008a*/ 	.short	(.L_23 - .L_22)
	.align		4
.L_22:
        /*008c*/ 	.word	index@(.nv.constant0._Z5eulerPPiS0_S0_iii)
        /*0090*/ 	.short	0x0380
        /*0092*/ 	.short	0x0024


	//----- nvinfo : EIATTR_SW_WAR
	.align		4
.L_23:
        /*0094*/ 	.byte	0x04, 0x36
        /*0096*/ 	.short	(.L_25 - .L_24)
.L_24:
        /*0098*/ 	.word	0x00000008
.L_25:


//--------------------- .nv.callgraph             --------------------------
	.section	.nv.callgraph,"",@"SHT_CUDA_CALLGRAPH"
	.align	4
	.sectionentsize	8
	.align		4
        /*0000*/ 	.word	0x00000000
	.align		4
        /*0004*/ 	.word	0xffffffff
	.align		4
        /*0008*/ 	.word	0x00000000
	.align		4
        /*000c*/ 	.word	0xfffffffe
	.align		4
        /*0010*/ 	.word	0x00000000
	.align		4
        /*0014*/ 	.word	0xfffffffd
	.align		4
        /*0018*/ 	.word	0x00000000
	.align		4
        /*001c*/ 	.word	0xfffffffc


//--------------------- .text._Z5eulerPPiS0_S0_iii --------------------------
	.section	.text._Z5eulerPPiS0_S0_iii,"ax",@progbits
	.align	128
        .global         _Z5eulerPPiS0_S0_iii
        .type           _Z5eulerPPiS0_S0_iii,@function
        .size           _Z5eulerPPiS0_S0_iii,(.L_x_1 - _Z5eulerPPiS0_S0_iii)
        .other          _Z5eulerPPiS0_S0_iii,@"STO_CUDA_ENTRY STV_DEFAULT"
_Z5eulerPPiS0_S0_iii:
.text._Z5eulerPPiS0_S0_iii:
[----:B------:R-:W-:Y:S01]  /*0000*/  LDC R1, c[0x0][0x37c] ;  /* 0x0000df00ff017b82 */ /* 0x000fe20000000800 */
[----:B------:R-:W0:Y:S07]  /*0010*/  S2R R5, SR_TID.X ;  /* 0x0000000000057919 */ /* 0x000e2e0000002100 */
[----:B------:R-:W0:Y:S01]  /*0020*/  LDC R0, c[0x0][0x360] ;  /* 0x0000d800ff007b82 */ /* 0x000e220000000800 */
[----:B------:R-:W1:Y:S01]  /*0030*/  LDCU.64 UR4, c[0x0][0x358] ;  /* 0x00006b00ff0477ac */ /* 0x000e620008000a00 */
[----:B------:R-:W2:Y:S06]  /*0040*/  S2R R4, SR_TID.Y ;  /* 0x0000000000047919 */ /* 0x000eac0000002200 */
[----:B------:R-:W-:Y:S08]  /*0050*/  BAR.SYNC.DEFER_BLOCKING 0x0 ;  /* 0x0000000000007b1d */ /* 0x000ff00000010000 */
[----:B------:R-:W0:Y:S08]  /*0060*/  S2UR UR6, SR_CTAID.X ;  /* 0x00000000000679c3 */ /* 0x000e300000002500 */
[----:B------:R-:W2:Y:S08]  /*0070*/  S2UR UR7, SR_CTAID.Y ;  /* 0x00000000000779c3 */ /* 0x000eb00000002600 */
[----:B------:R-:W2:Y:S08]  /*0080*/  LDC R13, c[0x0][0x364] ;  /* 0x0000d900ff0d7b82 */ /* 0x000eb00000000800 */
[----:B------:R-:W3:Y:S01]  /*0090*/  LDC.64 R2, c[0x0][0x388] ;  /* 0x0000e200ff027b82 */ /* 0x000ee20000000a00 */
[----:B0-----:R-:W-:-:S07]  /*00a0*/  IMAD R0, R0, UR6, R5 ;  /* 0x0000000600007c24 */ /* 0x001fce000f8e0205 */
[----:B------:R-:W0:Y:S01]  /*00b0*/  LDC.64 R6, c[0x0][0x380] ;  /* 0x0000e000ff067b82 */ /* 0x000e220000000a00 */
[----:B--2---:R-:W-:-:S07]  /*00c0*/  IMAD R13, R13, UR7, R4 ;  /* 0x000000070d0d7c24 */ /* 0x004fce000f8e0204 */
[----:B------:R-:W2:Y:S01]  /*00d0*/  LDC.64 R10, c[0x0][0x390] ;  /* 0x0000e400ff0a7b82 */ /* 0x000ea20000000a00 */
[----:B------:R-:W-:-:S05]  /*00e0*/  IADD3 R5, PT, PT, R0, R13, RZ ;  /* 0x0000000d00057210 */ /* 0x000fca0007ffe0ff */
[----:B---3--:R-:W-:-:S04]  /*00f0*/  IMAD.WIDE R2, R5, 0x8, R2 ;  /* 0x0000000805027825 */ /* 0x008fc800078e0202 */
[C---:B0-----:R-:W-:Y:S02]  /*0100*/  IMAD.WIDE R6, R5.reuse, 0x8, R6 ;  /* 0x0000000805067825 */ /* 0x041fe400078e0206 */
[----:B-1----:R-:W3:Y:S04]  /*0110*/  LDG.E.64 R2, desc[UR4][R2.64] ;  /* 0x0000000402027981 */ /* 0x002ee8000c1e1b00 */
[----:B------:R-:W4:Y:S01]  /*0120*/  LDG.E.64 R6, desc[UR4][R6.64] ;  /* 0x0000000406067981 */ /* 0x000f22000c1e1b00 */
[----:B--2---:R-:W-:-:S06]  /*0130*/  IMAD.WIDE R10, R5, 0x8, R10 ;  /* 0x00000008050a7825 */ /* 0x004fcc00078e020a */
[----:B------:R-:W2:Y:S01]  /*0140*/  LDG.E.64 R10, desc[UR4][R10.64] ;  /* 0x000000040a0a7981 */ /* 0x000ea2000c1e1b00 */
[----:B---3--:R-:W-:-:S04]  /*0150*/  IMAD.WIDE.U32 R4, R13, 0x4, R2 ;  /* 0x000000040d047825 */ /* 0x008fc800078e0002 */
[C---:B----4-:R-:W-:Y:S02]  /*0160*/  IMAD.WIDE.U32 R8, R13.reuse, 0x4, R6 ;  /* 0x000000040d087825 */ /* 0x050fe400078e0006 */
[----:B------:R-:W3:Y:S04]  /*0170*/  LDG.E R4, desc[UR4][R4.64] ;  /* 0x0000000404047981 */ /* 0x000ee8000c1e1900 */
[----:B------:R-:W3:Y:S01]  /*0180*/  LDG.E R9, desc[UR4][R8.64] ;  /* 0x0000000408097981 */ /* 0x000ee2000c1e1900 */
[----:B--2---:R-:W-:Y:S01]  /*0190*/  IMAD.WIDE.U32 R12, R13, 0x4, R10 ;  /* 0x000000040d0c7825 */ /* 0x004fe200078e000a */
[----:B---3--:R-:W-:-:S05]  /*01a0*/  IADD3 R15, PT, PT, R4, R9, RZ ;  /* 0x00000009040f7210 */ /* 0x008fca0007ffe0ff */
[----:B------:R-:W-:Y:S01]  /*01b0*/  STG.E desc[UR4][R12.64], R15 ;  /* 0x0000000f0c007986 */ /* 0x000fe2000c101904 */
[----:B------:R-:W-:Y:S05]  /*01c0*/  EXIT ;  /* 0x000000000000794d */ /* 0x000fea0003800000 */
.L_x_0:
[----:B------:R-:W-:-:S00]  /*01d0*/  BRA `(.L_x_0) ;  /* 0xfffffffc00fc7947 */ /* 0x000fc0000383ffff */
[----:B------:R-:W-:-:S00]  /*01e0*/  NOP ;  /* 0x0000000000007918 */ /* 0x000fc00000000000 */
        /* <DEDUP_REMOVED lines=9> */
.L_x_1:


//--------------------- .nv.shared.reserved.0     --------------------------
	.section	.nv.shared.reserved.0,"aw",@nobits
	.weak		__nv_reservedSMEM_offset_0_alias
	.size		__nv_reservedSMEM_offset_0_alias, 0, 64
	.other		__nv_reservedSMEM_offset_0_alias,@"STO_CUDA_RESERVED_SHARED STV_DEFAULT"
__nv_reservedSMEM_offset_0_alias:
	.zero		0
	.zero		64


//--------------------- .nv.constant0._Z5eulerPPiS0_S0_iii --------------------------
	.section	.nv.constant0._Z5eulerPPiS0_S0_iii,"a",@progbits
	.sectionflags	@""
	.align	4
.nv.constant0._Z5eulerPPiS0_S0_iii:
	.zero		932


//--------------------- SYMBOLS --------------------------

	.type		.nv.reservedSmem.offset0,@object
	.size		.nv.reservedSmem.offset0,0x4
